//
// Generated by NVIDIA NVVM Compiler
//
// Compiler Build ID: CL-36424714
// Cuda compilation tools, release 13.0, V13.0.88
// Based on NVVM 20.0.0
//

.version 9.0
.target sm_100
.address_size 64

	// .globl	_Z11AplusB_waitPiiil

.visible .entry _Z11AplusB_waitPiiil(
	.param .u64 .ptr .align 1 _Z11AplusB_waitPiiil_param_0,
	.param .u32 _Z11AplusB_waitPiiil_param_1,
	.param .u32 _Z11AplusB_waitPiiil_param_2,
	.param .u64 _Z11AplusB_waitPiiil_param_3
)
{
	.reg .pred 	%p<3>;
	.reg .b32 	%r<9>;
	.reg .b64 	%rd<11>;

	ld.param.u64 	%rd3, [_Z11AplusB_waitPiiil_param_0];
	ld.param.u32 	%r1, [_Z11AplusB_waitPiiil_param_1];
	ld.param.u32 	%r2, [_Z11AplusB_waitPiiil_param_2];
	ld.param.u64 	%rd5, [_Z11AplusB_waitPiiil_param_3];
	// begin inline asm
	mov.u64 	%rd4, %clock64;
	// end inline asm
	add.s64 	%rd1, %rd4, %rd5;
$L__BB0_1:
	// begin inline asm
	mov.u64 	%rd6, %clock64;
	// end inline asm
	setp.lt.s64 	%p1, %rd6, %rd1;
	@%p1 bra 	$L__BB0_1;
	mov.u32 	%r3, %tid.x;
	mov.u32 	%r4, %ctaid.x;
	mov.u32 	%r5, %ntid.x;
	mad.lo.s32 	%r6, %r4, %r5, %r3;
	cvt.u64.u32 	%rd2, %r6;
	cvt.s64.s32 	%rd7, %r2;
	setp.ge.u64 	%p2, %rd2, %rd7;
	@%p2 bra 	$L__BB0_4;
	cvt.u32.u64 	%r7, %rd2;
	add.s32 	%r8, %r1, %r7;
	cvta.to.global.u64 	%rd8, %rd3;
	shl.b64 	%rd9, %rd2, 2;
	add.s64 	%rd10, %rd8, %rd9;
	st.global.u32 	[%rd10], %r8;
$L__BB0_4:
	ret;

}


// ===== COMPILED SASS (sm_100) =====

	.target	sm_100

	.elftype	@"ET_EXEC"


//--------------------- .note.nv.tkinfo           --------------------------
	.section	.note.nv.tkinfo,"",@"SHT_NOTE"
	.sectionflags	@"SHF_NOTE_NV_TKINFO"
	.tkinfo
        /*0018*/ 	.word	0x00000002
        /*0030*/ 	.string	""
        /*0030*/ 	.string	"ptxas"
        /*0030*/ 	.string	"Cuda compilation tools, release 13.0, V13.0.88"
        /*0030*/ 	.string	"Build cuda_13.0.r13.0/compiler.36424714_0"
        /*0030*/ 	.string	"-arch sm_100 -m 64 "



//--------------------- .note.nv.cuinfo           --------------------------
	.section	.note.nv.cuinfo,"",@"SHT_NOTE"
	.sectionflags	@"SHF_NOTE_NV_CUINFO"
        /*0018*/ 	.short	0x0002
        /*001a*/ 	.short	0x0064
        /*001c*/ 	.short	0x0082
	.zero		2


//--------------------- .nv.info                  --------------------------
	.section	.nv.info,"",@"SHT_CUDA_INFO"
	.align	4


	//----- nvinfo : EIATTR_REGCOUNT
	.align		4
        /*0000*/ 	.byte	0x04, 0x2f
        /*0002*/ 	.short	(.L_1 - .L_0)
	.align		4
.L_0:
        /*0004*/ 	.word	index@(_Z11AplusB_waitPiiil)
        /*0008*/ 	.word	0x0000000a


	//----- nvinfo : EIATTR_FRAME_SIZE
	.align		4
.L_1:
        /*000c*/ 	.byte	0x04, 0x11
        /*000e*/ 	.short	(.L_3 - .L_2)
	.align		4
.L_2:
        /*0010*/ 	.word	index@(_Z11AplusB_waitPiiil)
        /*0014*/ 	.word	0x00000000


	//----- nvinfo : EIATTR_MIN_STACK_SIZE
	.align		4
.L_3:
        /*0018*/ 	.byte	0x04, 0x12
        /*001a*/ 	.short	(.L_5 - .L_4)
	.align		4
.L_4:
        /*001c*/ 	.word	index@(_Z11AplusB_waitPiiil)
        /*0020*/ 	.word	0x00000000
.L_5:


//--------------------- .nv.compat                --------------------------
	.section	.nv.compat,"",@"SHT_CUDA_COMPAT_INFO"
	.align	4
        /*0000*/ 	.byte	0x02, 0x09, 0x00, 0x00, 0x02, 0x02, 0x01, 0x00, 0x02, 0x05, 0x05, 0x00, 0x03, 0x07, 0x01, 0x01
        /*0010*/ 	.byte	0x02, 0x03, 0x00, 0x00, 0x02, 0x06, 0x01, 0x00, 0x04, 0x0b, 0x08, 0x00, 0x09, 0x00, 0x00, 0x00
        /*0020*/ 	.byte	0x00, 0x00, 0x00, 0x00


//--------------------- .nv.info._Z11AplusB_waitPiiil --------------------------
	.section	.nv.info._Z11AplusB_waitPiiil,"",@"SHT_CUDA_INFO"
	.sectionflags	@""
	.align	4


	//----- nvinfo : EIATTR_CUDA_API_VERSION
	.align		4
        /*0000*/ 	.byte	0x04, 0x37
        /*0002*/ 	.short	(.L_7 - .L_6)
.L_6:
        /*0004*/ 	.word	0x00000082


	//----- nvinfo : EIATTR_KPARAM_INFO
	.align		4
.L_7:
        /*0008*/ 	.byte	0x04, 0x17
        /*000a*/ 	.short	(.L_9 - .L_8)
.L_8:
        /*000c*/ 	.word	0x00000000
        /*0010*/ 	.short	0x0003
        /*0012*/ 	.short	0x0010
        /*0014*/ 	.byte	0x00, 0xf0, 0x21, 0x00


	//----- nvinfo : EIATTR_KPARAM_INFO
	.align		4
.L_9:
        /*0018*/ 	.byte	0x04, 0x17
        /*001a*/ 	.short	(.L_11 - .L_10)
.L_10:
        /*001c*/ 	.word	0x00000000
        /*0020*/ 	.short	0x0002
        /*0022*/ 	.short	0x000c
        /*0024*/ 	.byte	0x00, 0xf0, 0x11, 0x00


	//----- nvinfo : EIATTR_KPARAM_INFO
	.align		4
.L_11:
        /*0028*/ 	.byte	0x04, 0x17
        /*002a*/ 	.short	(.L_13 - .L_12)
.L_12:
        /*002c*/ 	.word	0x00000000
        /*0030*/ 	.short	0x0001
        /*0032*/ 	.short	0x0008
        /*0034*/ 	.byte	0x00, 0xf0, 0x11, 0x00


	//----- nvinfo : EIATTR_KPARAM_INFO
	.align		4
.L_13:
        /*0038*/ 	.byte	0x04, 0x17
        /*003a*/ 	.short	(.L_15 - .L_14)
.L_14:
        /*003c*/ 	.word	0x00000000
        /*0040*/ 	.short	0x0000
        /*0042*/ 	.short	0x0000
        /*0044*/ 	.byte	0x00, 0xf5, 0x21, 0x00


	//----- nvinfo : EIATTR_SPARSE_MMA_MASK
	.align		4
.L_15:
        /*0048*/ 	.byte	0x03, 0x50
        /*004a*/ 	.short	0x0000


	//----- nvinfo : EIATTR_MAXREG_COUNT
	.align		4
        /*004c*/ 	.byte	0x03, 0x1b
        /*004e*/ 	.short	0x00ff


	//----- nvinfo : EIATTR_MERCURY_ISA_VERSION
	.align		4
        /*0050*/ 	.byte	0x03, 0x5f
        /*0052*/ 	.short	0x0101


	//----- nvinfo : EIATTR_VRC_CTA_INIT_COUNT
	.align		4
        /*0054*/ 	.byte	0x02, 0x4a
	.zero		1
	.zero		1


	//----- nvinfo : EIATTR_EXIT_INSTR_OFFSETS
	.align		4
        /*0058*/ 	.byte	0x04, 0x1c
        /*005a*/ 	.short	(.L_17 - .L_16)


	//   ....[0]....
.L_16:
        /*005c*/ 	.word	0x00000110


	//   ....[1]....
        /*0060*/ 	.word	0x00000190


	//----- nvinfo : EIATTR_CBANK_PARAM_SIZE
	.align		4
.L_17:
        /*0064*/ 	.byte	0x03, 0x19
        /*0066*/ 	.short	0x0018


	//----- nvinfo : EIATTR_PARAM_CBANK
	.align		4
        /*0068*/ 	.byte	0x04, 0x0a
        /*006a*/ 	.short	(.L_19 - .L_18)
	.align		4
.L_18:
        /*006c*/ 	.word	index@(.nv.constant0._Z11AplusB_waitPiiil)
        /*0070*/ 	.short	0x0380
        /*0072*/ 	.short	0x0018


	//----- nvinfo : EIATTR_SW_WAR
	.align		4
.L_19:
        /*0074*/ 	.byte	0x04, 0x36
        /*0076*/ 	.short	(.L_21 - .L_20)
.L_20:
        /*0078*/ 	.word	0x00000008
.L_21:


//--------------------- .nv.callgraph             --------------------------
	.section	.nv.callgraph,"",@"SHT_CUDA_CALLGRAPH"
	.align	4
	.sectionentsize	8
	.align		4
        /*0000*/ 	.word	0x00000000
	.align		4
        /*0004*/ 	.word	0xffffffff
	.align		4
        /*0008*/ 	.word	0x00000000
	.align		4
        /*000c*/ 	.word	0xfffffffe
	.align		4
        /*0010*/ 	.word	0x00000000
	.align		4
        /*0014*/ 	.word	0xfffffffd
	.align		4
        /*0018*/ 	.word	0x00000000
	.align		4
        /*001c*/ 	.word	0xfffffffc


//--------------------- .text._Z11AplusB_waitPiiil --------------------------
	.section	.text._Z11AplusB_waitPiiil,"ax",@progbits
	.align	128
        .global         _Z11AplusB_waitPiiil
        .type           _Z11AplusB_waitPiiil,@function
        .size           _Z11AplusB_waitPiiil,(.L_x_2 - _Z11AplusB_waitPiiil)
        .other          _Z11AplusB_waitPiiil,@"STO_CUDA_ENTRY STV_DEFAULT"
_Z11AplusB_waitPiiil:
.text._Z11AplusB_waitPiiil:
[----:B------:R-:W-:Y:S01]  /*0000*/  LDC R1, c[0x0][0x37c] ;  /* 0x0000df00ff017b82 */ /* 0x000fe20000000800 */
[----:B------:R-:W-:Y:S01]  /*0010*/  CS2R R2, SR_CLOCKLO ;  /* 0x0000000000027805 */ /* 0x000fe20000015000 */
[----:B------:R-:W0:Y:S05]  /*0020*/  LDCU.64 UR4, c[0x0][0x390] ;  /* 0x00007200ff0477ac */ /* 0x000e2a0008000a00 */
[----:B0-----:R-:W-:-:S04]  /*0030*/  IADD3 R5, P0, PT, R2, UR4, RZ ;  /* 0x0000000402057c10 */ /* 0x001fc8000ff1e0ff */
[----:B------:R-:W-:-:S09]  /*0040*/  IADD3.X R7, PT, PT, R3, UR5, RZ, P0, !PT ;  /* 0x0000000503077c10 */ /* 0x000fd200087fe4ff */
.L_x_0:
[----:B------:R-:W-:-:S06]  /*0050*/  CS2R R2, SR_CLOCKLO ;  /* 0x0000000000027805 */ /* 0x000fcc0000015000 */
[----:B------:R-:W-:-:S04]  /*0060*/  ISETP.GE.U32.AND P0, PT, R2, R5, PT ;  /* 0x000000050200720c */ /* 0x000fc80003f06070 */
[----:B------:R-:W-:-:S13]  /*0070*/  ISETP.GE.AND.EX P0, PT, R3, R7, PT, P0 ;  /* 0x000000070300720c */ /* 0x000fda0003f06300 */
[----:B------:R-:W-:Y:S05]  /*0080*/  @!P0 BRA `(.L_x_0) ;  /* 0xfffffffc00f08947 */ /* 0x000fea000383ffff */
[----:B------:R-:W0:Y:S01]  /*0090*/  S2R R0, SR_TID.X ;  /* 0x0000000000007919 */ /* 0x000e220000002100 */
[----:B------:R-:W0:Y:S01]  /*00a0*/  S2UR UR4, SR_CTAID.X ;  /* 0x00000000000479c3 */ /* 0x000e220000002500 */
[----:B------:R-:W1:Y:S07]  /*00b0*/  LDCU UR5, c[0x0][0x38c] ;  /* 0x00007180ff0577ac */ /* 0x000e6e0008000800 */
[----:B------:R-:W0:Y:S02]  /*00c0*/  LDC R3, c[0x0][0x360] ;  /* 0x0000d800ff037b82 */ /* 0x000e240000000800 */
[----:B0-----:R-:W-:Y:S01]  /*00d0*/  IMAD R0, R3, UR4, R0 ;  /* 0x0000000403007c24 */ /* 0x001fe2000f8e0200 */
[----:B-1----:R-:W-:-:S04]  /*00e0*/  USHF.R.S32.HI UR4, URZ, 0x1f, UR5 ;  /* 0x0000001fff047899 */ /* 0x002fc80008011405 */
[----:B------:R-:W-:-:S04]  /*00f0*/  ISETP.GE.U32.AND P0, PT, R0, UR5, PT ;  /* 0x0000000500007c0c */ /* 0x000fc8000bf06070 */
[----:B------:R-:W-:-:S13]  /*0100*/  ISETP.GE.U32.AND.EX P0, PT, RZ, UR4, PT, P0 ;  /* 0x00000004ff007c0c */ /* 0x000fda000bf06100 */
[----:B------:R-:W-:Y:S05]  /*0110*/  @P0 EXIT ;  /* 0x000000000000094d */ /* 0x000fea0003800000 */
[----:B------:R-:W0:Y:S01]  /*0120*/  LDCU.64 UR8, c[0x0][0x380] ;  /* 0x00007000ff0877ac */ /* 0x000e220008000a00 */
[----:B------:R-:W1:Y:S01]  /*0130*/  LDCU UR6, c[0x0][0x388] ;  /* 0x00007100ff0677ac */ /* 0x000e620008000800 */
[----:B------:R-:W2:Y:S01]  /*0140*/  LDCU.64 UR4, c[0x0][0x358] ;  /* 0x00006b00ff0477ac */ /* 0x000ea20008000a00 */
[----:B0-----:R-:W-:-:S04]  /*0150*/  LEA R2, P0, R0, UR8, 0x2 ;  /* 0x0000000800027c11 */ /* 0x001fc8000f8010ff */
[C---:B------:R-:W-:Y:S01]  /*0160*/  LEA.HI.X R3, R0.reuse, UR9, RZ, 0x2, P0 ;  /* 0x0000000900037c11 */ /* 0x040fe200080f14ff */
[----:B-1----:R-:W-:-:S05]  /*0170*/  VIADD R5, R0, UR6 ;  /* 0x0000000600057c36 */ /* 0x002fca0008000000 */
[----:B--2---:R-:W-:Y:S01]  /*0180*/  STG.E desc[UR4][R2.64], R5 ;  /* 0x0000000502007986 */ /* 0x004fe2000c101904 */
[----:B------:R-:W-:Y:S05]  /*0190*/  EXIT ;  /* 0x000000000000794d */ /* 0x000fea0003800000 */
.L_x_1:
[----:B------:R-:W-:-:S00]  /*01a0*/  BRA `(.L_x_1) ;  /* 0xfffffffc00fc7947 */ /* 0x000fc0000383ffff */
[----:B------:R-:W-:-:S00]  /*01b0*/  NOP ;  /* 0x0000000000007918 */ /* 0x000fc00000000000 */
        /* <DEDUP_REMOVED lines=12> */
.L_x_2:


//--------------------- .nv.shared.reserved.0     --------------------------
	.section	.nv.shared.reserved.0,"aw",@nobits
	.weak		__nv_reservedSMEM_offset_0_alias
	.size		__nv_reservedSMEM_offset_0_alias, 0, 64
	.other		__nv_reservedSMEM_offset_0_alias,@"STO_CUDA_RESERVED_SHARED STV_DEFAULT"
__nv_reservedSMEM_offset_0_alias:
	.zero		0
	.zero		64


//--------------------- .nv.constant0._Z11AplusB_waitPiiil --------------------------
	.section	.nv.constant0._Z11AplusB_waitPiiil,"a",@progbits
	.sectionflags	@""
	.align	4
.nv.constant0._Z11AplusB_waitPiiil:
	.zero		920


//--------------------- SYMBOLS --------------------------

	.type		.nv.reservedSmem.offset0,@object
	.size		.nv.reservedSmem.offset0,0x4
